	.headerflags	@"EF_CUDA_TEXMODE_UNIFIED EF_CUDA_64BIT_ADDRESS EF_CUDA_ACCELERATORS EF_CUDA_SM90 EF_CUDA_VIRTUAL_SM(EF_CUDA_SM90)"
	.elftype	@"ET_EXEC"


//--------------------- .nv.info                  --------------------------
	.section	.nv.info,"",@"SHT_CUDA_INFO"
	.align	4


	//----- nvinfo : EIATTR_REGCOUNT
	.align		4
        /*0000*/ 	.byte	0x04, 0x2f
        /*0002*/ 	.short	(.L_3 - .L_2)
	.align		4
.L_2:
        /*0004*/ 	.word	index@(triton_poi_fused__native_batch_norm_legit_no_training_convolution_relu_5)
        /*0008*/ 	.word	0x00000013


	//----- nvinfo : EIATTR_MIN_STACK_SIZE
	.align		4
.L_3:
        /*000c*/ 	.byte	0x04, 0x12
        /*000e*/ 	.short	(.L_5 - .L_4)
	.align		4
.L_4:
        /*0010*/ 	.word	index@(triton_poi_fused__native_batch_norm_legit_no_training_convolution_relu_5)
        /*0014*/ 	.word	0x00000000


	//----- nvinfo : EIATTR_FRAME_SIZE
	.align		4
.L_5:
        /*0018*/ 	.byte	0x04, 0x11
        /*001a*/ 	.short	(.L_7 - .L_6)
	.align		4
.L_6:
        /*001c*/ 	.word	index@(triton_poi_fused__native_batch_norm_legit_no_training_convolution_relu_5)
        /*0020*/ 	.word	0x00000000


	//----- nvinfo : EIATTR_MIN_STACK_SIZE
	.align		4
.L_7:
        /*0024*/ 	.byte	0x04, 0x12
        /*0026*/ 	.short	(.L_9 - .L_8)
	.align		4
.L_8:
        /*0028*/ 	.word	index@(triton_poi_fused__native_batch_norm_legit_no_training_convolution_relu_5)
        /*002c*/ 	.word	0x00000000
.L_9:


//--------------------- .nv.info.triton_poi_fused__native_batch_norm_legit_no_training_convolution_relu_5 --------------------------
	.section	.nv.info.triton_poi_fused__native_batch_norm_legit_no_training_convolution_relu_5,"",@"SHT_CUDA_INFO"
	.sectionflags	@""
	.align	4


	//----- nvinfo : EIATTR_CUDA_API_VERSION
	.align		4
        /*0000*/ 	.byte	0x04, 0x37
        /*0002*/ 	.short	(.L_11 - .L_10)
.L_10:
        /*0004*/ 	.word	0x0000007c


	//----- nvinfo : EIATTR_KPARAM_INFO
	.align		4
.L_11:
        /*0008*/ 	.byte	0x04, 0x17
        /*000a*/ 	.short	(.L_13 - .L_12)
.L_12:
        /*000c*/ 	.word	0x00000000
        /*0010*/ 	.short	0x0007
        /*0012*/ 	.short	0x0038
        /*0014*/ 	.byte	0x00, 0xf0, 0x11, 0x00


	//----- nvinfo : EIATTR_KPARAM_INFO
	.align		4
.L_13:
        /*0018*/ 	.byte	0x04, 0x17
        /*001a*/ 	.short	(.L_15 - .L_14)
.L_14:
        /*001c*/ 	.word	0x00000000
        /*0020*/ 	.short	0x0006
        /*0022*/ 	.short	0x0030
        /*0024*/ 	.byte	0x00, 0xf4, 0x21, 0x00


	//----- nvinfo : EIATTR_KPARAM_INFO
	.align		4
.L_15:
        /*0028*/ 	.byte	0x04, 0x17
        /*002a*/ 	.short	(.L_17 - .L_16)
.L_16:
        /*002c*/ 	.word	0x00000000
        /*0030*/ 	.short	0x0005
        /*0032*/ 	.short	0x0028
        /*0034*/ 	.byte	0x00, 0xf4, 0x21, 0x00


	//----- nvinfo : EIATTR_KPARAM_INFO
	.align		4
.L_17:
        /*0038*/ 	.byte	0x04, 0x17
        /*003a*/ 	.short	(.L_19 - .L_18)
.L_18:
        /*003c*/ 	.word	0x00000000
        /*0040*/ 	.short	0x0004
        /*0042*/ 	.short	0x0020
        /*0044*/ 	.byte	0x00, 0xf4, 0x21, 0x00


	//----- nvinfo : EIATTR_KPARAM_INFO
	.align		4
.L_19:
        /*0048*/ 	.byte	0x04, 0x17
        /*004a*/ 	.short	(.L_21 - .L_20)
.L_20:
        /*004c*/ 	.word	0x00000000
        /*0050*/ 	.short	0x0003
        /*0052*/ 	.short	0x0018
        /*0054*/ 	.byte	0x00, 0xf4, 0x21, 0x00


	//----- nvinfo : EIATTR_KPARAM_INFO
	.align		4
.L_21:
        /*0058*/ 	.byte	0x04, 0x17
        /*005a*/ 	.short	(.L_23 - .L_22)
.L_22:
        /*005c*/ 	.word	0x00000000
        /*0060*/ 	.short	0x0002
        /*0062*/ 	.short	0x0010
        /*0064*/ 	.byte	0x00, 0xf4, 0x21, 0x00


	//----- nvinfo : EIATTR_KPARAM_INFO
	.align		4
.L_23:
        /*0068*/ 	.byte	0x04, 0x17
        /*006a*/ 	.short	(.L_25 - .L_24)
.L_24:
        /*006c*/ 	.word	0x00000000
        /*0070*/ 	.short	0x0001
        /*0072*/ 	.short	0x0008
        /*0074*/ 	.byte	0x00, 0xf4, 0x21, 0x00


	//----- nvinfo : EIATTR_KPARAM_INFO
	.align		4
.L_25:
        /*0078*/ 	.byte	0x04, 0x17
        /*007a*/ 	.short	(.L_27 - .L_26)
.L_26:
        /*007c*/ 	.word	0x00000000
        /*0080*/ 	.short	0x0000
        /*0082*/ 	.short	0x0000
        /*0084*/ 	.byte	0x00, 0xf4, 0x21, 0x00


	//----- nvinfo : EIATTR_SPARSE_MMA_MASK
	.align		4
.L_27:
        /*0088*/ 	.byte	0x03, 0x50
        /*008a*/ 	.short	0x0000


	//----- nvinfo : EIATTR_MAXREG_COUNT
	.align		4
        /*008c*/ 	.byte	0x03, 0x1b
        /*008e*/ 	.short	0x00ff


	//----- nvinfo : EIATTR_EXIT_INSTR_OFFSETS
	.align		4
        /*0090*/ 	.byte	0x04, 0x1c
        /*0092*/ 	.short	(.L_29 - .L_28)


	//   ....[0]....
.L_28:
        /*0094*/ 	.word	0x00000340


	//----- nvinfo : EIATTR_REQNTID
	.align		4
.L_29:
        /*0098*/ 	.byte	0x04, 0x10
        /*009a*/ 	.short	(.L_31 - .L_30)
.L_30:
        /*009c*/ 	.word	0x00000080
        /*00a0*/ 	.word	0x00000001
        /*00a4*/ 	.word	0x00000001


	//----- nvinfo : EIATTR_CBANK_PARAM_SIZE
	.align		4
.L_31:
        /*00a8*/ 	.byte	0x03, 0x19
        /*00aa*/ 	.short	0x003c


	//----- nvinfo : EIATTR_PARAM_CBANK
	.align		4
        /*00ac*/ 	.byte	0x04, 0x0a
        /*00ae*/ 	.short	(.L_33 - .L_32)
	.align		4
.L_32:
        /*00b0*/ 	.word	index@(.nv.constant0.triton_poi_fused__native_batch_norm_legit_no_training_convolution_relu_5)
        /*00b4*/ 	.short	0x0210
        /*00b6*/ 	.short	0x003c


	//----- nvinfo : EIATTR_SW_WAR
	.align		4
.L_33:
        /*00b8*/ 	.byte	0x04, 0x36
        /*00ba*/ 	.short	(.L_35 - .L_34)
.L_34:
        /*00bc*/ 	.word	0x00000008
.L_35:


//--------------------- .nv.callgraph             --------------------------
	.section	.nv.callgraph,"",@"SHT_CUDA_CALLGRAPH"
	.align	4
	.sectionentsize	8
	.align		4
        /*0000*/ 	.word	0x00000000
	.align		4
        /*0004*/ 	.word	0xffffffff
	.align		4
        /*0008*/ 	.word	0x00000000
	.align		4
        /*000c*/ 	.word	0xfffffffe
	.align		4
        /*0010*/ 	.word	0x00000000
	.align		4
        /*0014*/ 	.word	0xfffffffd
	.align		4
        /*0018*/ 	.word	0x00000000
	.align		4
        /*001c*/ 	.word	0xfffffffc


//--------------------- .nv.constant4             --------------------------
	.section	.nv.constant4,"a",@progbits
	.align	8
	.align		8
.nv.constant4:
        /*0000*/ 	.dword	_$_str
	.align		8
        /*0008*/ 	.dword	_$_str_$_2


//--------------------- .text.triton_poi_fused__native_batch_norm_legit_no_training_convolution_relu_5 --------------------------
	.section	.text.triton_poi_fused__native_batch_norm_legit_no_training_convolution_relu_5,"ax",@progbits
	.align	128
        .global         triton_poi_fused__native_batch_norm_legit_no_training_convolution_relu_5
        .type           triton_poi_fused__native_batch_norm_legit_no_training_convolution_relu_5,@function
        .size           triton_poi_fused__native_batch_norm_legit_no_training_convolution_relu_5,(.L_x_1 - triton_poi_fused__native_batch_norm_legit_no_training_convolution_relu_5)
        .other          triton_poi_fused__native_batch_norm_legit_no_training_convolution_relu_5,@"STO_CUDA_ENTRY STV_DEFAULT"
triton_poi_fused__native_batch_norm_legit_no_training_convolution_relu_5:
.text.triton_poi_fused__native_batch_norm_legit_no_training_convolution_relu_5:
[----:B------:R-:W-:Y:S01]  /*0000*/  LDC R1, c[0x0][0x28] ;  /* 0x00000a00ff017b82 */ /* 0x000fe20000000800 */
[----:B------:R-:W1:Y:S07]  /*0010*/  S2R R0, SR_TID.X ;  /* 0x0000000000007919 */ /* 0x000e6e0000002100 */
[----:B------:R-:W2:Y:S01]  /*0020*/  LDC.64 R10, c[0x0][0x228] ;  /* 0x00008a00ff0a7b82 */ /* 0x000ea20000000a00 */
[----:B------:R-:W-:Y:S01]  /*0030*/  ULDC.64 UR4, c[0x0][0x208] ;  /* 0x0000820000047ab9 */ /* 0x000fe20000000a00 */
[----:B------:R-:W3:Y:S06]  /*0040*/  S2R R3, SR_CTAID.X ;  /* 0x0000000000037919 */ /* 0x000eec0000002500 */
[----:B------:R-:W4:Y:S08]  /*0050*/  LDC.64 R6, c[0x0][0x218] ;  /* 0x00008600ff067b82 */ /* 0x000f300000000a00 */
[----:B------:R-:W5:Y:S08]  /*0060*/  LDC.64 R8, c[0x0][0x220] ;  /* 0x00008800ff087b82 */ /* 0x000f700000000a00 */
[----:B------:R-:W5:Y:S01]  /*0070*/  LDC.64 R12, c[0x0][0x230] ;  /* 0x00008c00ff0c7b82 */ /* 0x000f620000000a00 */
[----:B-1----:R-:W-:-:S07]  /*0080*/  LOP3.LUT R0, R0, 0x7f, RZ, 0xc0, !PT ;  /* 0x0000007f00007812 */ /* 0x002fce00078ec0ff */
[----:B------:R-:W1:Y:S01]  /*0090*/  LDC.64 R4, c[0x0][0x238] ;  /* 0x00008e00ff047b82 */ /* 0x000e620000000a00 */
[----:B---3--:R-:W-:Y:S02]  /*00a0*/  SHF.R.S32.HI R2, RZ, 0x18, R3 ;  /* 0x00000018ff027819 */ /* 0x008fe40000011403 */
[----:B------:R-:W-:Y:S02]  /*00b0*/  LEA R0, R3, R0, 0x7 ;  /* 0x0000000003007211 */ /* 0x000fe400078e38ff */
[----:B------:R-:W-:-:S04]  /*00c0*/  SGXT R3, R2, 0x1 ;  /* 0x000000010203781a */ /* 0x000fc80000000200 */
[----:B------:R-:W-:-:S04]  /*00d0*/  LEA.HI R3, R3, R0, RZ, 0x6 ;  /* 0x0000000003037211 */ /* 0x000fc800078f30ff */
[----:B------:R-:W-:-:S04]  /*00e0*/  SHF.R.S32.HI R3, RZ, 0x6, R3 ;  /* 0x00000006ff037819 */ /* 0x000fc80000011403 */
[----:B------:R-:W-:-:S04]  /*00f0*/  LEA.HI R2, R3, R3, RZ, 0x6 ;  /* 0x0000000303027211 */ /* 0x000fc800078f30ff */
[----:B------:R-:W-:-:S04]  /*0100*/  LOP3.LUT R2, R2, 0xffffffc0, RZ, 0xc0, !PT ;  /* 0xffffffc002027812 */ /* 0x000fc800078ec0ff */
[----:B------:R-:W-:Y:S02]  /*0110*/  IADD3 R15, R3, -R2, RZ ;  /* 0x80000002030f7210 */ /* 0x000fe40007ffe0ff */
[----:B------:R-:W3:Y:S03]  /*0120*/  LDC.64 R2, c[0x0][0x210] ;  /* 0x00008400ff027b82 */ /* 0x000ee60000000a00 */
[----:B--2---:R-:W-:-:S05]  /*0130*/  IMAD.WIDE R10, R15, 0x4, R10 ;  /* 0x000000040f0a7825 */ /* 0x004fca00078e020a */
[----:B------:R2:W2:Y:S01]  /*0140*/  LDG.E.EL R16, desc[UR4][R10.64] ;  /* 0x000000040a107981 */ /* 0x0004a2000c2e1900 */
[----:B----4-:R-:W-:-:S04]  /*0150*/  IMAD.WIDE R6, R15, 0x4, R6 ;  /* 0x000000040f067825 */ /* 0x010fc800078e0206 */
[C---:B-----5:R-:W-:Y:S02]  /*0160*/  IMAD.WIDE R8, R15.reuse, 0x4, R8 ;  /* 0x000000040f087825 */ /* 0x060fe400078e0208 */
[----:B------:R4:W5:Y:S02]  /*0170*/  LDG.E.EL R7, desc[UR4][R6.64] ;  /* 0x0000000406077981 */ /* 0x000964000c2e1900 */
[----:B---3--:R-:W-:Y:S02]  /*0180*/  IMAD.WIDE R2, R0, 0x4, R2 ;  /* 0x0000000400027825 */ /* 0x008fe400078e0202 */
[----:B------:R-:W3:Y:S04]  /*0190*/  LDG.E.EL R8, desc[UR4][R8.64] ;  /* 0x0000000408087981 */ /* 0x000ee8000c2e1900 */
[----:B------:R-:W5:Y:S01]  /*01a0*/  LDG.E R14, desc[UR4][R2.64] ;  /* 0x00000004020e7981 */ /* 0x000f62000c1e1900 */
[----:B0-2---:R-:W-:-:S04]  /*01b0*/  IMAD.WIDE R10, R15, 0x4, R12 ;  /* 0x000000040f0a7825 */ /* 0x005fc800078e020c */
[----:B-1----:R-:W-:Y:S02]  /*01c0*/  IMAD.WIDE R12, R15, 0x4, R4 ;  /* 0x000000040f0c7825 */ /* 0x002fe400078e0204 */
[----:B------:R-:W2:Y:S01]  /*01d0*/  LDG.E.EL R10, desc[UR4][R10.64] ;  /* 0x000000040a0a7981 */ /* 0x000ea2000c2e1900 */
[----:B----4-:R-:W-:Y:S01]  /*01e0*/  HFMA2.MMA R6, -RZ, RZ, 1.625, 0 ;  /* 0x3e800000ff067435 */ /* 0x010fe200000001ff */
[----:B------:R-:W0:Y:S02]  /*01f0*/  LDC.64 R4, c[0x0][0x240] ;  /* 0x00009000ff047b82 */ /* 0x000e240000000a00 */
[----:B------:R-:W2:Y:S01]  /*0200*/  LDG.E.EL R13, desc[UR4][R12.64] ;  /* 0x000000040c0d7981 */ /* 0x000ea2000c2e1900 */
[----:B0-----:R-:W-:-:S04]  /*0210*/  IMAD.WIDE R4, R0, 0x4, R4 ;  /* 0x0000000400047825 */ /* 0x001fc800078e0204 */
[----:B------:R-:W-:-:S04]  /*0220*/  FADD R16, R16, 9.9999997473787516356e-06 ;  /* 0x3727c5ac10107421 */ /* 0x000fc80000000000 */
[----:B------:R-:W0:Y:S02]  /*0230*/  MUFU.SQRT R15, R16 ;  /* 0x00000010000f7308 */ /* 0x000e240000002000 */
[C---:B0-----:R-:W-:Y:S02]  /*0240*/  FSETP.GT.AND P0, PT, R15.reuse, 8.50705917302346158658e+37, PT ;  /* 0x7e8000000f00780b */ /* 0x041fe40003f04000 */
[----:B------:R-:W-:-:S11]  /*0250*/  FSETP.GEU.AND P1, PT, R15, 1.175494350822287508e-38, PT ;  /* 0x008000000f00780b */ /* 0x000fd60003f2e000 */
[----:B------:R-:W-:-:S04]  /*0260*/  @P0 FMUL R15, R15, 0.25 ;  /* 0x3e8000000f0f0820 */ /* 0x000fc80000400000 */
[----:B------:R-:W-:-:S06]  /*0270*/  @!P1 FMUL R15, R15, 16777216 ;  /* 0x4b8000000f0f9820 */ /* 0x000fcc0000400000 */
[----:B------:R-:W0:Y:S01]  /*0280*/  MUFU.RCP R15, R15 ;  /* 0x0000000f000f7308 */ /* 0x000e220000001000 */
[----:B------:R-:W-:Y:S01]  /*0290*/  FSEL R6, R6, 1, P0 ;  /* 0x3f80000006067808 */ /* 0x000fe20000000000 */
[----:B-----5:R-:W-:-:S04]  /*02a0*/  FADD R7, R14, R7 ;  /* 0x000000070e077221 */ /* 0x020fc80000000000 */
[----:B------:R-:W-:Y:S01]  /*02b0*/  @!P1 FMUL R6, R6, 16777216 ;  /* 0x4b80000006069820 */ /* 0x000fe20000400000 */
[----:B---3--:R-:W-:-:S03]  /*02c0*/  FADD R8, -R8, R7 ;  /* 0x0000000708087221 */ /* 0x008fc60000000100 */
[----:B0-----:R-:W-:-:S04]  /*02d0*/  FMUL R9, R15, R6 ;  /* 0x000000060f097220 */ /* 0x001fc80000400000 */
[----:B------:R-:W-:-:S04]  /*02e0*/  FMUL R8, R8, R9 ;  /* 0x0000000908087220 */ /* 0x000fc80000400000 */
[----:B--2---:R-:W-:-:S05]  /*02f0*/  FFMA R8, R10, R8, R13 ;  /* 0x000000080a087223 */ /* 0x004fca000000000d */
[----:B------:R-:W-:-:S04]  /*0300*/  FSETP.GEU.AND P0, PT, R8, RZ, PT ;  /* 0x000000ff0800720b */ /* 0x000fc80003f0e000 */
[----:B------:R-:W-:Y:S01]  /*0310*/  FSEL R9, R8, RZ, P0 ;  /* 0x000000ff08097208 */ /* 0x000fe20000000000 */
[----:B------:R-:W-:Y:S04]  /*0320*/  STG.E desc[UR4][R2.64], R7 ;  /* 0x0000000702007986 */ /* 0x000fe8000c101904 */
[----:B------:R-:W-:Y:S01]  /*0330*/  STG.E desc[UR4][R4.64], R9 ;  /* 0x0000000904007986 */ /* 0x000fe2000c101904 */
[----:B------:R-:W-:Y:S05]  /*0340*/  EXIT ;  /* 0x000000000000794d */ /* 0x000fea0003800000 */
.L_x_0:
[----:B------:R-:W-:-:S00]  /*0350*/  BRA `(.L_x_0) ;  /* 0xfffffffc00fc7947 */ /* 0x000fc0000383ffff */
[----:B------:R-:W-:-:S00]  /*0360*/  NOP ;  /* 0x0000000000007918 */ /* 0x000fc00000000000 */
        /* <DEDUP_REMOVED lines=9> */
.L_x_1:


//--------------------- .nv.global.init           --------------------------
	.section	.nv.global.init,"aw",@progbits
.nv.global.init:
	.type		_$_str,@object
	.size		_$_str,(_$_str_$_2 - _$_str)
_$_str:
        /*0000*/ 	.byte	0x5f, 0x5f, 0x43, 0x55, 0x44, 0x41, 0x5f, 0x46, 0x54, 0x5a, 0x00
	.type		_$_str_$_2,@object
	.size		_$_str_$_2,(.L_1 - _$_str_$_2)
_$_str_$_2:
        /*000b*/ 	.byte	0x5f, 0x5f, 0x43, 0x55, 0x44, 0x41, 0x5f, 0x50, 0x52, 0x45, 0x43, 0x5f, 0x53, 0x51, 0x52, 0x54
        /*001b*/ 	.byte	0x00
.L_1:


//--------------------- .nv.constant0.triton_poi_fused__native_batch_norm_legit_no_training_convolution_relu_5 --------------------------
	.section	.nv.constant0.triton_poi_fused__native_batch_norm_legit_no_training_convolution_relu_5,"a",@progbits
	.sectionflags	@""
	.align	4
.nv.constant0.triton_poi_fused__native_batch_norm_legit_no_training_convolution_relu_5:
	.zero		588
